//
// Generated by NVIDIA NVVM Compiler
//
// Compiler Build ID: CL-36424714
// Cuda compilation tools, release 13.0, V13.0.88
// Based on NVVM 20.0.0
//

.version 9.0
.target sm_100
.address_size 64

	// .globl	_Z4zeroPf

.visible .entry _Z4zeroPf(
	.param .u64 .ptr .align 1 _Z4zeroPf_param_0
)
{
	.reg .b32 	%r<3>;
	.reg .b64 	%rd<5>;

	ld.param.u64 	%rd1, [_Z4zeroPf_param_0];
	cvta.to.global.u64 	%rd2, %rd1;
	mov.u32 	%r1, %tid.x;
	mul.wide.u32 	%rd3, %r1, 4;
	add.s64 	%rd4, %rd2, %rd3;
	mov.b32 	%r2, 0;
	st.global.u32 	[%rd4], %r2;
	ret;

}
	// .globl	_Z3onePf
.visible .entry _Z3onePf(
	.param .u64 .ptr .align 1 _Z3onePf_param_0
)
{
	.reg .b32 	%r<3>;
	.reg .b64 	%rd<5>;

	ld.param.u64 	%rd1, [_Z3onePf_param_0];
	cvta.to.global.u64 	%rd2, %rd1;
	mov.u32 	%r1, %tid.x;
	mul.wide.u32 	%rd3, %r1, 4;
	add.s64 	%rd4, %rd2, %rd3;
	mov.b32 	%r2, 1065353216;
	st.global.u32 	[%rd4], %r2;
	ret;

}
	// .globl	_Z12WriteThreadXPf
.visible .entry _Z12WriteThreadXPf(
	.param .u64 .ptr .align 1 _Z12WriteThreadXPf_param_0
)
{
	.reg .b32 	%r<2>;
	.reg .b32 	%f<2>;
	.reg .b64 	%rd<5>;

	ld.param.u64 	%rd1, [_Z12WriteThreadXPf_param_0];
	cvta.to.global.u64 	%rd2, %rd1;
	mov.u32 	%r1, %tid.x;
	cvt.rn.f32.u32 	%f1, %r1;
	mul.wide.u32 	%rd3, %r1, 4;
	add.s64 	%rd4, %rd2, %rd3;
	st.global.f32 	[%rd4], %f1;
	ret;

}


// ===== COMPILED SASS (sm_100) =====

	.target	sm_100

	.elftype	@"ET_EXEC"


//--------------------- .note.nv.tkinfo           --------------------------
	.section	.note.nv.tkinfo,"",@"SHT_NOTE"
	.sectionflags	@"SHF_NOTE_NV_TKINFO"
	.tkinfo
        /*0018*/ 	.word	0x00000002
        /*0030*/ 	.string	""
        /*0030*/ 	.string	"ptxas"
        /*0030*/ 	.string	"Cuda compilation tools, release 13.0, V13.0.88"
        /*0030*/ 	.string	"Build cuda_13.0.r13.0/compiler.36424714_0"
        /*0030*/ 	.string	"-arch sm_100 -m 64 "



//--------------------- .note.nv.cuinfo           --------------------------
	.section	.note.nv.cuinfo,"",@"SHT_NOTE"
	.sectionflags	@"SHF_NOTE_NV_CUINFO"
        /*0018*/ 	.short	0x0002
        /*001a*/ 	.short	0x0064
        /*001c*/ 	.short	0x0082
	.zero		2


//--------------------- .nv.info                  --------------------------
	.section	.nv.info,"",@"SHT_CUDA_INFO"
	.align	4


	//----- nvinfo : EIATTR_REGCOUNT
	.align		4
        /*0000*/ 	.byte	0x04, 0x2f
        /*0002*/ 	.short	(.L_1 - .L_0)
	.align		4
.L_0:
        /*0004*/ 	.word	index@(_Z4zeroPf)
        /*0008*/ 	.word	0x00000008


	//----- nvinfo : EIATTR_FRAME_SIZE
	.align		4
.L_1:
        /*000c*/ 	.byte	0x04, 0x11
        /*000e*/ 	.short	(.L_3 - .L_2)
	.align		4
.L_2:
        /*0010*/ 	.word	index@(_Z4zeroPf)
        /*0014*/ 	.word	0x00000000


	//----- nvinfo : EIATTR_REGCOUNT
	.align		4
.L_3:
        /*0018*/ 	.byte	0x04, 0x2f
        /*001a*/ 	.short	(.L_5 - .L_4)
	.align		4
.L_4:
        /*001c*/ 	.word	index@(_Z3onePf)
        /*0020*/ 	.word	0x0000000a


	//----- nvinfo : EIATTR_FRAME_SIZE
	.align		4
.L_5:
        /*0024*/ 	.byte	0x04, 0x11
        /*0026*/ 	.short	(.L_7 - .L_6)
	.align		4
.L_6:
        /*0028*/ 	.word	index@(_Z3onePf)
        /*002c*/ 	.word	0x00000000


	//----- nvinfo : EIATTR_REGCOUNT
	.align		4
.L_7:
        /*0030*/ 	.byte	0x04, 0x2f
        /*0032*/ 	.short	(.L_9 - .L_8)
	.align		4
.L_8:
        /*0034*/ 	.word	index@(_Z12WriteThreadXPf)
        /*0038*/ 	.word	0x00000008


	//----- nvinfo : EIATTR_FRAME_SIZE
	.align		4
.L_9:
        /*003c*/ 	.byte	0x04, 0x11
        /*003e*/ 	.short	(.L_11 - .L_10)
	.align		4
.L_10:
        /*0040*/ 	.word	index@(_Z12WriteThreadXPf)
        /*0044*/ 	.word	0x00000000


	//----- nvinfo : EIATTR_MIN_STACK_SIZE
	.align		4
.L_11:
        /*0048*/ 	.byte	0x04, 0x12
        /*004a*/ 	.short	(.L_13 - .L_12)
	.align		4
.L_12:
        /*004c*/ 	.word	index@(_Z12WriteThreadXPf)
        /*0050*/ 	.word	0x00000000


	//----- nvinfo : EIATTR_MIN_STACK_SIZE
	.align		4
.L_13:
        /*0054*/ 	.byte	0x04, 0x12
        /*0056*/ 	.short	(.L_15 - .L_14)
	.align		4
.L_14:
        /*0058*/ 	.word	index@(_Z3onePf)
        /*005c*/ 	.word	0x00000000


	//----- nvinfo : EIATTR_MIN_STACK_SIZE
	.align		4
.L_15:
        /*0060*/ 	.byte	0x04, 0x12
        /*0062*/ 	.short	(.L_17 - .L_16)
	.align		4
.L_16:
        /*0064*/ 	.word	index@(_Z4zeroPf)
        /*0068*/ 	.word	0x00000000
.L_17:


//--------------------- .nv.compat                --------------------------
	.section	.nv.compat,"",@"SHT_CUDA_COMPAT_INFO"
	.align	4
        /*0000*/ 	.byte	0x02, 0x09, 0x00, 0x00, 0x02, 0x02, 0x01, 0x00, 0x02, 0x05, 0x05, 0x00, 0x03, 0x07, 0x01, 0x01
        /*0010*/ 	.byte	0x02, 0x03, 0x00, 0x00, 0x02, 0x06, 0x01, 0x00, 0x04, 0x0b, 0x08, 0x00, 0x09, 0x00, 0x00, 0x00
        /*0020*/ 	.byte	0x00, 0x00, 0x00, 0x00


//--------------------- .nv.info._Z12WriteThreadXPf --------------------------
	.section	.nv.info._Z12WriteThreadXPf,"",@"SHT_CUDA_INFO"
	.sectionflags	@""
	.align	4


	//----- nvinfo : EIATTR_CUDA_API_VERSION
	.align		4
        /*0000*/ 	.byte	0x04, 0x37
        /*0002*/ 	.short	(.L_19 - .L_18)
.L_18:
        /*0004*/ 	.word	0x00000082


	//----- nvinfo : EIATTR_KPARAM_INFO
	.align		4
.L_19:
        /*0008*/ 	.byte	0x04, 0x17
        /*000a*/ 	.short	(.L_21 - .L_20)
.L_20:
        /*000c*/ 	.word	0x00000000
        /*0010*/ 	.short	0x0000
        /*0012*/ 	.short	0x0000
        /*0014*/ 	.byte	0x00, 0xf5, 0x21, 0x00


	//----- nvinfo : EIATTR_SPARSE_MMA_MASK
	.align		4
.L_21:
        /*0018*/ 	.byte	0x03, 0x50
        /*001a*/ 	.short	0x0000


	//----- nvinfo : EIATTR_MAXREG_COUNT
	.align		4
        /*001c*/ 	.byte	0x03, 0x1b
        /*001e*/ 	.short	0x00ff


	//----- nvinfo : EIATTR_MERCURY_ISA_VERSION
	.align		4
        /*0020*/ 	.byte	0x03, 0x5f
        /*0022*/ 	.short	0x0101


	//----- nvinfo : EIATTR_VRC_CTA_INIT_COUNT
	.align		4
        /*0024*/ 	.byte	0x02, 0x4a
	.zero		1
	.zero		1


	//----- nvinfo : EIATTR_EXIT_INSTR_OFFSETS
	.align		4
        /*0028*/ 	.byte	0x04, 0x1c
        /*002a*/ 	.short	(.L_23 - .L_22)


	//   ....[0]....
.L_22:
        /*002c*/ 	.word	0x00000070


	//----- nvinfo : EIATTR_CBANK_PARAM_SIZE
	.align		4
.L_23:
        /*0030*/ 	.byte	0x03, 0x19
        /*0032*/ 	.short	0x0008


	//----- nvinfo : EIATTR_PARAM_CBANK
	.align		4
        /*0034*/ 	.byte	0x04, 0x0a
        /*0036*/ 	.short	(.L_25 - .L_24)
	.align		4
.L_24:
        /*0038*/ 	.word	index@(.nv.constant0._Z12WriteThreadXPf)
        /*003c*/ 	.short	0x0380
        /*003e*/ 	.short	0x0008


	//----- nvinfo : EIATTR_SW_WAR
	.align		4
.L_25:
        /*0040*/ 	.byte	0x04, 0x36
        /*0042*/ 	.short	(.L_27 - .L_26)
.L_26:
        /*0044*/ 	.word	0x00000008
.L_27:


//--------------------- .nv.info._Z3onePf         --------------------------
	.section	.nv.info._Z3onePf,"",@"SHT_CUDA_INFO"
	.sectionflags	@""
	.align	4


	//----- nvinfo : EIATTR_CUDA_API_VERSION
	.align		4
        /*0000*/ 	.byte	0x04, 0x37
        /*0002*/ 	.short	(.L_29 - .L_28)
.L_28:
        /*0004*/ 	.word	0x00000082


	//----- nvinfo : EIATTR_KPARAM_INFO
	.align		4
.L_29:
        /*0008*/ 	.byte	0x04, 0x17
        /*000a*/ 	.short	(.L_31 - .L_30)
.L_30:
        /*000c*/ 	.word	0x00000000
        /*0010*/ 	.short	0x0000
        /*0012*/ 	.short	0x0000
        /*0014*/ 	.byte	0x00, 0xf5, 0x21, 0x00


	//----- nvinfo : EIATTR_SPARSE_MMA_MASK
	.align		4
.L_31:
        /*0018*/ 	.byte	0x03, 0x50
        /*001a*/ 	.short	0x0000


	//----- nvinfo : EIATTR_MAXREG_COUNT
	.align		4
        /*001c*/ 	.byte	0x03, 0x1b
        /*001e*/ 	.short	0x00ff


	//----- nvinfo : EIATTR_MERCURY_ISA_VERSION
	.align		4
        /*0020*/ 	.byte	0x03, 0x5f
        /*0022*/ 	.short	0x0101


	//----- nvinfo : EIATTR_VRC_CTA_INIT_COUNT
	.align		4
        /*0024*/ 	.byte	0x02, 0x4a
	.zero		1
	.zero		1


	//----- nvinfo : EIATTR_EXIT_INSTR_OFFSETS
	.align		4
        /*0028*/ 	.byte	0x04, 0x1c
        /*002a*/ 	.short	(.L_33 - .L_32)


	//   ....[0]....
.L_32:
        /*002c*/ 	.word	0x00000070


	//----- nvinfo : EIATTR_CBANK_PARAM_SIZE
	.align		4
.L_33:
        /*0030*/ 	.byte	0x03, 0x19
        /*0032*/ 	.short	0x0008


	//----- nvinfo : EIATTR_PARAM_CBANK
	.align		4
        /*0034*/ 	.byte	0x04, 0x0a
        /*0036*/ 	.short	(.L_35 - .L_34)
	.align		4
.L_34:
        /*0038*/ 	.word	index@(.nv.constant0._Z3onePf)
        /*003c*/ 	.short	0x0380
        /*003e*/ 	.short	0x0008


	//----- nvinfo : EIATTR_SW_WAR
	.align		4
.L_35:
        /*0040*/ 	.byte	0x04, 0x36
        /*0042*/ 	.short	(.L_37 - .L_36)
.L_36:
        /*0044*/ 	.word	0x00000008
.L_37:


//--------------------- .nv.info._Z4zeroPf        --------------------------
	.section	.nv.info._Z4zeroPf,"",@"SHT_CUDA_INFO"
	.sectionflags	@""
	.align	4


	//----- nvinfo : EIATTR_CUDA_API_VERSION
	.align		4
        /*0000*/ 	.byte	0x04, 0x37
        /*0002*/ 	.short	(.L_39 - .L_38)
.L_38:
        /*0004*/ 	.word	0x00000082


	//----- nvinfo : EIATTR_KPARAM_INFO
	.align		4
.L_39:
        /*0008*/ 	.byte	0x04, 0x17
        /*000a*/ 	.short	(.L_41 - .L_40)
.L_40:
        /*000c*/ 	.word	0x00000000
        /*0010*/ 	.short	0x0000
        /*0012*/ 	.short	0x0000
        /*0014*/ 	.byte	0x00, 0xf5, 0x21, 0x00


	//----- nvinfo : EIATTR_SPARSE_MMA_MASK
	.align		4
.L_41:
        /*0018*/ 	.byte	0x03, 0x50
        /*001a*/ 	.short	0x0000


	//----- nvinfo : EIATTR_MAXREG_COUNT
	.align		4
        /*001c*/ 	.byte	0x03, 0x1b
        /*001e*/ 	.short	0x00ff


	//----- nvinfo : EIATTR_MERCURY_ISA_VERSION
	.align		4
        /*0020*/ 	.byte	0x03, 0x5f
        /*0022*/ 	.short	0x0101


	//----- nvinfo : EIATTR_VRC_CTA_INIT_COUNT
	.align		4
        /*0024*/ 	.byte	0x02, 0x4a
	.zero		1
	.zero		1


	//----- nvinfo : EIATTR_EXIT_INSTR_OFFSETS
	.align		4
        /*0028*/ 	.byte	0x04, 0x1c
        /*002a*/ 	.short	(.L_43 - .L_42)


	//   ....[0]....
.L_42:
        /*002c*/ 	.word	0x00000060


	//----- nvinfo : EIATTR_CBANK_PARAM_SIZE
	.align		4
.L_43:
        /*0030*/ 	.byte	0x03, 0x19
        /*0032*/ 	.short	0x0008


	//----- nvinfo : EIATTR_PARAM_CBANK
	.align		4
        /*0034*/ 	.byte	0x04, 0x0a
        /*0036*/ 	.short	(.L_45 - .L_44)
	.align		4
.L_44:
        /*0038*/ 	.word	index@(.nv.constant0._Z4zeroPf)
        /*003c*/ 	.short	0x0380
        /*003e*/ 	.short	0x0008


	//----- nvinfo : EIATTR_SW_WAR
	.align		4
.L_45:
        /*0040*/ 	.byte	0x04, 0x36
        /*0042*/ 	.short	(.L_47 - .L_46)
.L_46:
        /*0044*/ 	.word	0x00000008
.L_47:


//--------------------- .nv.callgraph             --------------------------
	.section	.nv.callgraph,"",@"SHT_CUDA_CALLGRAPH"
	.align	4
	.sectionentsize	8
	.align		4
        /*0000*/ 	.word	0x00000000
	.align		4
        /*0004*/ 	.word	0xffffffff
	.align		4
        /*0008*/ 	.word	0x00000000
	.align		4
        /*000c*/ 	.word	0xfffffffe
	.align		4
        /*0010*/ 	.word	0x00000000
	.align		4
        /*0014*/ 	.word	0xfffffffd
	.align		4
        /*0018*/ 	.word	0x00000000
	.align		4
        /*001c*/ 	.word	0xfffffffc


//--------------------- .text._Z12WriteThreadXPf  --------------------------
	.section	.text._Z12WriteThreadXPf,"ax",@progbits
	.align	128
        .global         _Z12WriteThreadXPf
        .type           _Z12WriteThreadXPf,@function
        .size           _Z12WriteThreadXPf,(.L_x_3 - _Z12WriteThreadXPf)
        .other          _Z12WriteThreadXPf,@"STO_CUDA_ENTRY STV_DEFAULT"
_Z12WriteThreadXPf:
.text._Z12WriteThreadXPf:
[----:B------:R-:W-:Y:S01]  /*0000*/  LDC R1, c[0x0][0x37c] ;  /* 0x0000df00ff017b82 */ /* 0x000fe20000000800 */
[----:B------:R-:W0:Y:S07]  /*0010*/  S2R R5, SR_TID.X ;  /* 0x0000000000057919 */ /* 0x000e2e0000002100 */
[----:B------:R-:W0:Y:S01]  /*0020*/  LDC.64 R2, c[0x0][0x380] ;  /* 0x0000e000ff027b82 */ /* 0x000e220000000a00 */
[----:B------:R-:W1:Y:S01]  /*0030*/  LDCU.64 UR4, c[0x0][0x358] ;  /* 0x00006b00ff0477ac */ /* 0x000e620008000a00 */
[----:B0-----:R-:W-:Y:S01]  /*0040*/  IMAD.WIDE.U32 R2, R5, 0x4, R2 ;  /* 0x0000000405027825 */ /* 0x001fe200078e0002 */
[----:B------:R-:W-:-:S05]  /*0050*/  I2FP.F32.U32 R5, R5 ;  /* 0x0000000500057245 */ /* 0x000fca0000201000 */
[----:B-1----:R-:W-:Y:S01]  /*0060*/  STG.E desc[UR4][R2.64], R5 ;  /* 0x0000000502007986 */ /* 0x002fe2000c101904 */
[----:B------:R-:W-:Y:S05]  /*0070*/  EXIT ;  /* 0x000000000000794d */ /* 0x000fea0003800000 */
.L_x_0:
[----:B------:R-:W-:-:S00]  /*0080*/  BRA `(.L_x_0) ;  /* 0xfffffffc00fc7947 */ /* 0x000fc0000383ffff */
[----:B------:R-:W-:-:S00]  /*0090*/  NOP ;  /* 0x0000000000007918 */ /* 0x000fc00000000000 */
        /* <DEDUP_REMOVED lines=14> */
.L_x_3:


//--------------------- .text._Z3onePf            --------------------------
	.section	.text._Z3onePf,"ax",@progbits
	.align	128
        .global         _Z3onePf
        .type           _Z3onePf,@function
        .size           _Z3onePf,(.L_x_4 - _Z3onePf)
        .other          _Z3onePf,@"STO_CUDA_ENTRY STV_DEFAULT"
_Z3onePf:
.text._Z3onePf:
[----:B------:R-:W-:Y:S01]  /*0000*/  LDC R1, c[0x0][0x37c] ;  /* 0x0000df00ff017b82 */ /* 0x000fe20000000800 */
[----:B------:R-:W0:Y:S07]  /*0010*/  S2R R5, SR_TID.X ;  /* 0x0000000000057919 */ /* 0x000e2e0000002100 */
[----:B------:R-:W0:Y:S01]  /*0020*/  LDC.64 R2, c[0x0][0x380] ;  /* 0x0000e000ff027b82 */ /* 0x000e220000000a00 */
[----:B------:R-:W1:Y:S01]  /*0030*/  LDCU.64 UR4, c[0x0][0x358] ;  /* 0x00006b00ff0477ac */ /* 0x000e620008000a00 */
[----:B------:R-:W-:-:S02]  /*0040*/  HFMA2 R7, -RZ, RZ, 1.875, 0 ;  /* 0x3f800000ff077431 */ /* 0x000fc400000001ff */
[----:B0-----:R-:W-:-:S05]  /*0050*/  IMAD.WIDE.U32 R2, R5, 0x4, R2 ;  /* 0x0000000405027825 */ /* 0x001fca00078e0002 */
[----:B-1----:R-:W-:Y:S01]  /*0060*/  STG.E desc[UR4][R2.64], R7 ;  /* 0x0000000702007986 */ /* 0x002fe2000c101904 */
[----:B------:R-:W-:Y:S05]  /*0070*/  EXIT ;  /* 0x000000000000794d */ /* 0x000fea0003800000 */
.L_x_1:
        /* <DEDUP_REMOVED lines=16> */
.L_x_4:


//--------------------- .text._Z4zeroPf           --------------------------
	.section	.text._Z4zeroPf,"ax",@progbits
	.align	128
        .global         _Z4zeroPf
        .type           _Z4zeroPf,@function
        .size           _Z4zeroPf,(.L_x_5 - _Z4zeroPf)
        .other          _Z4zeroPf,@"STO_CUDA_ENTRY STV_DEFAULT"
_Z4zeroPf:
.text._Z4zeroPf:
[----:B------:R-:W-:Y:S01]  /*0000*/  LDC R1, c[0x0][0x37c] ;  /* 0x0000df00ff017b82 */ /* 0x000fe20000000800 */
[----:B------:R-:W0:Y:S07]  /*0010*/  S2R R5, SR_TID.X ;  /* 0x0000000000057919 */ /* 0x000e2e0000002100 */
[----:B------:R-:W0:Y:S01]  /*0020*/  LDC.64 R2, c[0x0][0x380] ;  /* 0x0000e000ff027b82 */ /* 0x000e220000000a00 */
[----:B------:R-:W1:Y:S01]  /*0030*/  LDCU.64 UR4, c[0x0][0x358] ;  /* 0x00006b00ff0477ac */ /* 0x000e620008000a00 */
[----:B0-----:R-:W-:-:S05]  /*0040*/  IMAD.WIDE.U32 R2, R5, 0x4, R2 ;  /* 0x0000000405027825 */ /* 0x001fca00078e0002 */
[----:B-1----:R-:W-:Y:S01]  /*0050*/  STG.E desc[UR4][R2.64], RZ ;  /* 0x000000ff02007986 */ /* 0x002fe2000c101904 */
[----:B------:R-:W-:Y:S05]  /*0060*/  EXIT ;  /* 0x000000000000794d */ /* 0x000fea0003800000 */
.L_x_2:
        /* <DEDUP_REMOVED lines=9> */
.L_x_5:


//--------------------- .nv.shared.reserved.0     --------------------------
	.section	.nv.shared.reserved.0,"aw",@nobits
	.weak		__nv_reservedSMEM_offset_0_alias
	.size		__nv_reservedSMEM_offset_0_alias, 0, 64
	.other		__nv_reservedSMEM_offset_0_alias,@"STO_CUDA_RESERVED_SHARED STV_DEFAULT"
__nv_reservedSMEM_offset_0_alias:
	.zero		0
	.zero		64


//--------------------- .nv.constant0._Z12WriteThreadXPf --------------------------
	.section	.nv.constant0._Z12WriteThreadXPf,"a",@progbits
	.sectionflags	@""
	.align	4
.nv.constant0._Z12WriteThreadXPf:
	.zero		904


//--------------------- .nv.constant0._Z3onePf    --------------------------
	.section	.nv.constant0._Z3onePf,"a",@progbits
	.sectionflags	@""
	.align	4
.nv.constant0._Z3onePf:
	.zero		904


//--------------------- .nv.constant0._Z4zeroPf   --------------------------
	.section	.nv.constant0._Z4zeroPf,"a",@progbits
	.sectionflags	@""
	.align	4
.nv.constant0._Z4zeroPf:
	.zero		904


//--------------------- SYMBOLS --------------------------

	.type		.nv.reservedSmem.offset0,@object
	.size		.nv.reservedSmem.offset0,0x4
